//
// Generated by NVIDIA NVVM Compiler
//
// Compiler Build ID: CL-36424714
// Cuda compilation tools, release 13.0, V13.0.88
// Based on NVVM 20.0.0
//

.version 9.0
.target sm_100
.address_size 64

	// .globl	_Z12find_my_warpv
.extern .func  (.param .b32 func_retval0) vprintf
(
	.param .b64 vprintf_param_0,
	.param .b64 vprintf_param_1
)
;
.global .align 1 .b8 $str[39] = {84, 104, 114, 101, 97, 100, 32, 53, 32, 103, 111, 116, 32, 118, 97, 108, 117, 101, 32, 102, 114, 111, 109, 32, 116, 104, 114, 101, 97, 100, 32, 49, 48, 58, 32, 37, 100, 10};

.visible .entry _Z12find_my_warpv()
{
	.local .align 8 .b8 	__local_depot0[8];
	.reg .b64 	%SP;
	.reg .b64 	%SPL;
	.reg .pred 	%p<3>;
	.reg .b32 	%r<7>;
	.reg .b64 	%rd<5>;

	mov.u64 	%SPL, __local_depot0;
	cvta.local.u64 	%SP, %SPL;
	mov.u32 	%r1, %tid.x;
	and.b32  	%r2, %r1, 31;
	setp.ne.s32 	%p1, %r2, 5;
	@%p1 bra 	$L__BB0_2;
	add.u64 	%rd1, %SP, 0;
	add.u64 	%rd2, %SPL, 0;
	mov.b32 	%r3, 250;
	shfl.sync.idx.b32	%r4|%p2, %r3, 10, 31, -1;
	st.local.u32 	[%rd2], %r4;
	mov.u64 	%rd3, $str;
	cvta.global.u64 	%rd4, %rd3;
	{ // callseq 0, 0
	.param .b64 param0;
	st.param.b64 	[param0], %rd4;
	.param .b64 param1;
	st.param.b64 	[param1], %rd1;
	.param .b32 retval0;
	call.uni (retval0), 
	vprintf, 
	(
	param0, 
	param1
	);
	ld.param.b32 	%r5, [retval0];
	} // callseq 0
$L__BB0_2:
	ret;

}


// ===== COMPILED SASS (sm_100) =====

	.target	sm_100

	.elftype	@"ET_EXEC"


//--------------------- .note.nv.tkinfo           --------------------------
	.section	.note.nv.tkinfo,"",@"SHT_NOTE"
	.sectionflags	@"SHF_NOTE_NV_TKINFO"
	.tkinfo
        /*0018*/ 	.word	0x00000002
        /*0030*/ 	.string	""
        /*0030*/ 	.string	"ptxas"
        /*0030*/ 	.string	"Cuda compilation tools, release 13.0, V13.0.88"
        /*0030*/ 	.string	"Build cuda_13.0.r13.0/compiler.36424714_0"
        /*0030*/ 	.string	"-arch sm_100 -m 64 "



//--------------------- .note.nv.cuinfo           --------------------------
	.section	.note.nv.cuinfo,"",@"SHT_NOTE"
	.sectionflags	@"SHF_NOTE_NV_CUINFO"
        /*0018*/ 	.short	0x0002
        /*001a*/ 	.short	0x0064
        /*001c*/ 	.short	0x0082
	.zero		2


//--------------------- .nv.info                  --------------------------
	.section	.nv.info,"",@"SHT_CUDA_INFO"
	.align	4


	//----- nvinfo : EIATTR_REGCOUNT
	.align		4
        /*0000*/ 	.byte	0x04, 0x2f
        /*0002*/ 	.short	(.L_2 - .L_1)
	.align		4
.L_1:
        /*0004*/ 	.word	index@(_Z12find_my_warpv)
        /*0008*/ 	.word	0x00000018


	//----- nvinfo : EIATTR_FRAME_SIZE
	.align		4
.L_2:
        /*000c*/ 	.byte	0x04, 0x11
        /*000e*/ 	.short	(.L_4 - .L_3)
	.align		4
.L_3:
        /*0010*/ 	.word	index@(_Z12find_my_warpv)
        /*0014*/ 	.word	0x00000008


	//----- nvinfo : EIATTR_MIN_STACK_SIZE
	.align		4
.L_4:
        /*0018*/ 	.byte	0x04, 0x12
        /*001a*/ 	.short	(.L_6 - .L_5)
	.align		4
.L_5:
        /*001c*/ 	.word	index@(_Z12find_my_warpv)
        /*0020*/ 	.word	0x00000008
.L_6:


//--------------------- .nv.compat                --------------------------
	.section	.nv.compat,"",@"SHT_CUDA_COMPAT_INFO"
	.align	4
        /*0000*/ 	.byte	0x02, 0x09, 0x00, 0x00, 0x02, 0x02, 0x01, 0x00, 0x02, 0x05, 0x05, 0x00, 0x03, 0x07, 0x01, 0x01
        /*0010*/ 	.byte	0x02, 0x03, 0x00, 0x00, 0x02, 0x06, 0x01, 0x00, 0x04, 0x0b, 0x08, 0x00, 0x09, 0x00, 0x00, 0x00
        /*0020*/ 	.byte	0x00, 0x00, 0x00, 0x00


//--------------------- .nv.info._Z12find_my_warpv --------------------------
	.section	.nv.info._Z12find_my_warpv,"",@"SHT_CUDA_INFO"
	.sectionflags	@""
	.align	4


	//----- nvinfo : EIATTR_CUDA_API_VERSION
	.align		4
        /*0000*/ 	.byte	0x04, 0x37
        /*0002*/ 	.short	(.L_8 - .L_7)
.L_7:
        /*0004*/ 	.word	0x00000082


	//----- nvinfo : EIATTR_SPARSE_MMA_MASK
	.align		4
.L_8:
        /*0008*/ 	.byte	0x03, 0x50
        /*000a*/ 	.short	0x0000


	//----- nvinfo : EIATTR_MAXREG_COUNT
	.align		4
        /*000c*/ 	.byte	0x03, 0x1b
        /*000e*/ 	.short	0x00ff


	//----- nvinfo : EIATTR_EXTERNS
	.align		4
        /*0010*/ 	.byte	0x04, 0x0f
        /*0012*/ 	.short	(.L_10 - .L_9)


	//   ....[0]....
	.align		4
.L_9:
        /*0014*/ 	.word	index@(vprintf)


	//----- nvinfo : EIATTR_MERCURY_ISA_VERSION
	.align		4
.L_10:
        /*0018*/ 	.byte	0x03, 0x5f
        /*001a*/ 	.short	0x0101


	//----- nvinfo : EIATTR_VRC_CTA_INIT_COUNT
	.align		4
        /*001c*/ 	.byte	0x02, 0x4a
	.zero		1
	.zero		1


	//----- nvinfo : EIATTR_SYSCALL_OFFSETS
	.align		4
        /*0020*/ 	.byte	0x04, 0x46
        /*0022*/ 	.short	(.L_12 - .L_11)


	//   ....[0]....
.L_11:
        /*0024*/ 	.word	0x00000120


	//----- nvinfo : EIATTR_EXIT_INSTR_OFFSETS
	.align		4
.L_12:
        /*0028*/ 	.byte	0x04, 0x1c
        /*002a*/ 	.short	(.L_14 - .L_13)


	//   ....[0]....
.L_13:
        /*002c*/ 	.word	0x00000090


	//   ....[1]....
        /*0030*/ 	.word	0x00000130


	//----- nvinfo : EIATTR_CRS_STACK_SIZE
	.align		4
.L_14:
        /*0034*/ 	.byte	0x04, 0x1e
        /*0036*/ 	.short	(.L_16 - .L_15)
.L_15:
        /*0038*/ 	.word	0x00000000


	//----- nvinfo : EIATTR_SW_WAR
	.align		4
.L_16:
        /*003c*/ 	.byte	0x04, 0x36
        /*003e*/ 	.short	(.L_18 - .L_17)
.L_17:
        /*0040*/ 	.word	0x00000008
.L_18:


//--------------------- .nv.callgraph             --------------------------
	.section	.nv.callgraph,"",@"SHT_CUDA_CALLGRAPH"
	.align	4
	.sectionentsize	8
	.align		4
        /*0000*/ 	.word	0x00000000
	.align		4
        /*0004*/ 	.word	0xffffffff
	.align		4
        /*0008*/ 	.word	index@(_Z12find_my_warpv)
	.align		4
        /*000c*/ 	.word	index@(vprintf)
	.align		4
        /*0010*/ 	.word	0x00000000
	.align		4
        /*0014*/ 	.word	0xfffffffe
	.align		4
        /*0018*/ 	.word	0x00000000
	.align		4
        /*001c*/ 	.word	0xfffffffd
	.align		4
        /*0020*/ 	.word	0x00000000
	.align		4
        /*0024*/ 	.word	0xfffffffc


//--------------------- .nv.constant4             --------------------------
	.section	.nv.constant4,"a",@progbits
	.align	8
	.align		8
.nv.constant4:
        /*0000*/ 	.dword	vprintf
	.align		8
        /*0008*/ 	.dword	$str


//--------------------- .text._Z12find_my_warpv   --------------------------
	.section	.text._Z12find_my_warpv,"ax",@progbits
	.align	128
        .global         _Z12find_my_warpv
        .type           _Z12find_my_warpv,@function
        .size           _Z12find_my_warpv,(.L_x_2 - _Z12find_my_warpv)
        .other          _Z12find_my_warpv,@"STO_CUDA_ENTRY STV_DEFAULT"
_Z12find_my_warpv:
.text._Z12find_my_warpv:
[----:B------:R-:W0:Y:S01]  /*0000*/  LDC R1, c[0x0][0x37c] ;  /* 0x0000df00ff017b82 */ /* 0x000e220000000800 */
[----:B------:R-:W1:Y:S01]  /*0010*/  S2R R0, SR_TID.X ;  /* 0x0000000000007919 */ /* 0x000e620000002100 */
[----:B------:R-:W2:Y:S01]  /*0020*/  LDCU UR4, c[0x0][0x2f8] ;  /* 0x00005f00ff0477ac */ /* 0x000ea20008000800 */
[----:B0-----:R-:W-:Y:S01]  /*0030*/  VIADD R1, R1, 0xfffffff8 ;  /* 0xfffffff801017836 */ /* 0x001fe20000000000 */
[----:B------:R-:W0:Y:S04]  /*0040*/  LDCU UR5, c[0x0][0x2fc] ;  /* 0x00005f80ff0577ac */ /* 0x000e280008000800 */
[----:B--2---:R-:W-:-:S05]  /*0050*/  IADD3 R6, P1, PT, R1, UR4, RZ ;  /* 0x0000000401067c10 */ /* 0x004fca000ff3e0ff */
[----:B0-----:R-:W-:Y:S01]  /*0060*/  IMAD.X R7, RZ, RZ, UR5, P1 ;  /* 0x00000005ff077e24 */ /* 0x001fe200088e06ff */
[----:B-1----:R-:W-:-:S04]  /*0070*/  LOP3.LUT R0, R0, 0x1f, RZ, 0xc0, !PT ;  /* 0x0000001f00007812 */ /* 0x002fc800078ec0ff */
[----:B------:R-:W-:-:S13]  /*0080*/  ISETP.NE.AND P0, PT, R0, 0x5, PT ;  /* 0x000000050000780c */ /* 0x000fda0003f05270 */
[----:B------:R-:W-:Y:S05]  /*0090*/  @P0 EXIT ;  /* 0x000000000000094d */ /* 0x000fea0003800000 */
[----:B------:R-:W-:Y:S01]  /*00a0*/  MOV R2, 0x0 ;  /* 0x0000000000027802 */ /* 0x000fe20000000f00 */
[----:B------:R-:W-:Y:S01]  /*00b0*/  IMAD.MOV.U32 R0, RZ, RZ, 0xfa ;  /* 0x000000faff007424 */ /* 0x000fe200078e00ff */
[----:B------:R-:W0:Y:S04]  /*00c0*/  LDCU.64 UR4, c[0x4][0x8] ;  /* 0x01000100ff0477ac */ /* 0x000e280008000a00 */
[----:B------:R1:W-:Y:S01]  /*00d0*/  STL [R1], R0 ;  /* 0x0000000001007387 */ /* 0x0003e20000100800 */
[----:B------:R-:W2:Y:S01]  /*00e0*/  LDC.64 R2, c[0x4][R2] ;  /* 0x0100000002027b82 */ /* 0x000ea20000000a00 */
[----:B0-----:R-:W-:Y:S02]  /*00f0*/  IMAD.U32 R4, RZ, RZ, UR4 ;  /* 0x00000004ff047e24 */ /* 0x001fe4000f8e00ff */
[----:B-1----:R-:W-:-:S07]  /*0100*/  IMAD.U32 R5, RZ, RZ, UR5 ;  /* 0x00000005ff057e24 */ /* 0x002fce000f8e00ff */
[----:B------:R-:W-:-:S07]  /*0110*/  LEPC R20, `(.L_x_0) ;  /* 0x000000001014794e */ /* 0x000fce0000000000 */
[----:B--2---:R-:W-:Y:S05]  /*0120*/  CALL.ABS.NOINC R2 ;  /* 0x0000000002007343 */ /* 0x004fea0003c00000 */
.L_x_0:
[----:B------:R-:W-:Y:S05]  /*0130*/  EXIT ;  /* 0x000000000000794d */ /* 0x000fea0003800000 */
.L_x_1:
[----:B------:R-:W-:-:S00]  /*0140*/  BRA `(.L_x_1) ;  /* 0xfffffffc00fc7947 */ /* 0x000fc0000383ffff */
[----:B------:R-:W-:-:S00]  /*0150*/  NOP ;  /* 0x0000000000007918 */ /* 0x000fc00000000000 */
        /* <DEDUP_REMOVED lines=10> */
.L_x_2:


//--------------------- .nv.global.init           --------------------------
	.section	.nv.global.init,"aw",@progbits
.nv.global.init:
	.type		$str,@object
	.size		$str,(.L_0 - $str)
$str:
        /*0000*/ 	.byte	0x54, 0x68, 0x72, 0x65, 0x61, 0x64, 0x20, 0x35, 0x20, 0x67, 0x6f, 0x74, 0x20, 0x76, 0x61, 0x6c
        /*0010*/ 	.byte	0x75, 0x65, 0x20, 0x66, 0x72, 0x6f, 0x6d, 0x20, 0x74, 0x68, 0x72, 0x65, 0x61, 0x64, 0x20, 0x31
        /*0020*/ 	.byte	0x30, 0x3a, 0x20, 0x25, 0x64, 0x0a, 0x00
.L_0:


//--------------------- .nv.shared.reserved.0     --------------------------
	.section	.nv.shared.reserved.0,"aw",@nobits
	.weak		__nv_reservedSMEM_offset_0_alias
	.size		__nv_reservedSMEM_offset_0_alias, 0, 64
	.other		__nv_reservedSMEM_offset_0_alias,@"STO_CUDA_RESERVED_SHARED STV_DEFAULT"
__nv_reservedSMEM_offset_0_alias:
	.zero		0
	.zero		64


//--------------------- .nv.constant0._Z12find_my_warpv --------------------------
	.section	.nv.constant0._Z12find_my_warpv,"a",@progbits
	.sectionflags	@""
	.align	4
.nv.constant0._Z12find_my_warpv:
	.zero		896


//--------------------- SYMBOLS --------------------------

	.type		.nv.reservedSmem.offset0,@object
	.size		.nv.reservedSmem.offset0,0x4
	.type		vprintf,@function
